//
// Generated by NVIDIA NVVM Compiler
//
// Compiler Build ID: CL-36424714
// Cuda compilation tools, release 13.0, V13.0.88
// Based on NVVM 20.0.0
//

.version 9.0
.target sm_100
.address_size 64

	// .globl	_Z13DTW_Diag_StepPfS_S_S_S_iiiiiS_S_S_

.visible .entry _Z13DTW_Diag_StepPfS_S_S_S_iiiiiS_S_S_(
	.param .u64 .ptr .align 1 _Z13DTW_Diag_StepPfS_S_S_S_iiiiiS_S_S__param_0,
	.param .u64 .ptr .align 1 _Z13DTW_Diag_StepPfS_S_S_S_iiiiiS_S_S__param_1,
	.param .u64 .ptr .align 1 _Z13DTW_Diag_StepPfS_S_S_S_iiiiiS_S_S__param_2,
	.param .u64 .ptr .align 1 _Z13DTW_Diag_StepPfS_S_S_S_iiiiiS_S_S__param_3,
	.param .u64 .ptr .align 1 _Z13DTW_Diag_StepPfS_S_S_S_iiiiiS_S_S__param_4,
	.param .u32 _Z13DTW_Diag_StepPfS_S_S_S_iiiiiS_S_S__param_5,
	.param .u32 _Z13DTW_Diag_StepPfS_S_S_S_iiiiiS_S_S__param_6,
	.param .u32 _Z13DTW_Diag_StepPfS_S_S_S_iiiiiS_S_S__param_7,
	.param .u32 _Z13DTW_Diag_StepPfS_S_S_S_iiiiiS_S_S__param_8,
	.param .u32 _Z13DTW_Diag_StepPfS_S_S_S_iiiiiS_S_S__param_9,
	.param .u64 .ptr .align 1 _Z13DTW_Diag_StepPfS_S_S_S_iiiiiS_S_S__param_10,
	.param .u64 .ptr .align 1 _Z13DTW_Diag_StepPfS_S_S_S_iiiiiS_S_S__param_11,
	.param .u64 .ptr .align 1 _Z13DTW_Diag_StepPfS_S_S_S_iiiiiS_S_S__param_12
)
{
	.reg .pred 	%p<29>;
	.reg .b32 	%r<32>;
	.reg .b32 	%f<38>;
	.reg .b64 	%rd<38>;

	ld.param.u64 	%rd9, [_Z13DTW_Diag_StepPfS_S_S_S_iiiiiS_S_S__param_1];
	ld.param.u64 	%rd4, [_Z13DTW_Diag_StepPfS_S_S_S_iiiiiS_S_S__param_2];
	ld.param.u64 	%rd5, [_Z13DTW_Diag_StepPfS_S_S_S_iiiiiS_S_S__param_3];
	ld.param.u64 	%rd10, [_Z13DTW_Diag_StepPfS_S_S_S_iiiiiS_S_S__param_4];
	ld.param.u32 	%r11, [_Z13DTW_Diag_StepPfS_S_S_S_iiiiiS_S_S__param_5];
	ld.param.u32 	%r12, [_Z13DTW_Diag_StepPfS_S_S_S_iiiiiS_S_S__param_6];
	ld.param.u32 	%r15, [_Z13DTW_Diag_StepPfS_S_S_S_iiiiiS_S_S__param_7];
	ld.param.u32 	%r13, [_Z13DTW_Diag_StepPfS_S_S_S_iiiiiS_S_S__param_8];
	ld.param.u32 	%r14, [_Z13DTW_Diag_StepPfS_S_S_S_iiiiiS_S_S__param_9];
	ld.param.u64 	%rd6, [_Z13DTW_Diag_StepPfS_S_S_S_iiiiiS_S_S__param_10];
	ld.param.u64 	%rd7, [_Z13DTW_Diag_StepPfS_S_S_S_iiiiiS_S_S__param_11];
	ld.param.u64 	%rd8, [_Z13DTW_Diag_StepPfS_S_S_S_iiiiiS_S_S__param_12];
	cvta.to.global.u64 	%rd1, %rd10;
	cvta.to.global.u64 	%rd2, %rd9;
	mov.u32 	%r16, %tid.x;
	mov.u32 	%r17, %ctaid.x;
	mov.u32 	%r18, %ntid.x;
	mad.lo.s32 	%r1, %r17, %r18, %r16;
	setp.ge.s32 	%p1, %r1, %r15;
	@%p1 bra 	$L__BB0_19;
	setp.lt.s32 	%p2, %r13, %r11;
	add.s32 	%r2, %r11, -1;
	sub.s32 	%r19, %r13, %r2;
	selp.s32 	%r3, -1, 0, %p2;
	selp.b32 	%r4, %r13, %r2, %p2;
	selp.b32 	%r20, 0, %r19, %p2;
	setp.lt.s32 	%p3, %r13, %r12;
	add.s32 	%r6, %r12, -1;
	sub.s32 	%r21, %r13, %r6;
	selp.b32 	%r22, 0, %r21, %p3;
	selp.b32 	%r23, %r13, %r6, %p3;
	sub.s32 	%r7, %r4, %r1;
	add.s32 	%r8, %r20, %r1;
	setp.lt.s32 	%p4, %r7, %r22;
	setp.gt.s32 	%p5, %r8, %r23;
	mov.f32 	%f37, 0fBF800000;
	or.pred  	%p6, %p4, %p5;
	@%p6 bra 	$L__BB0_18;
	add.s32 	%r9, %r1, %r3;
	add.s32 	%r25, %r9, 1;
	add.s32 	%r26, %r6, %r11;
	setp.ge.s32 	%p7, %r25, %r26;
	setp.lt.s32 	%p8, %r7, 1;
	mov.f32 	%f33, 0fBF800000;
	or.pred  	%p9, %p8, %p7;
	@%p9 bra 	$L__BB0_7;
	mul.wide.s32 	%rd11, %r9, 4;
	add.s64 	%rd12, %rd2, %rd11;
	ld.global.f32 	%f1, [%rd12+4];
	setp.leu.f32 	%p10, %f1, 0fBF800000;
	mov.f32 	%f33, 0fBF800000;
	@%p10 bra 	$L__BB0_5;
	add.s64 	%rd14, %rd1, %rd11;
	ld.global.f32 	%f22, [%rd14+4];
	add.f32 	%f33, %f1, %f22;
$L__BB0_5:
	setp.ne.s32 	%p11, %r14, 1;
	@%p11 bra 	$L__BB0_7;
	mad.lo.s32 	%r27, %r7, %r12, %r8;
	cvta.to.global.u64 	%rd15, %rd6;
	mul.wide.s32 	%rd16, %r27, 4;
	add.s64 	%rd17, %rd15, %rd16;
	st.global.f32 	[%rd17], %f1;
$L__BB0_7:
	setp.lt.s32 	%p12, %r9, 0;
	setp.lt.s32 	%p13, %r8, 1;
	or.pred  	%p14, %p12, %p13;
	@%p14 bra 	$L__BB0_12;
	mul.wide.u32 	%rd18, %r9, 4;
	add.s64 	%rd19, %rd2, %rd18;
	ld.global.f32 	%f32, [%rd19];
	setp.leu.f32 	%p15, %f32, 0fBF800000;
	@%p15 bra 	$L__BB0_10;
	add.s64 	%rd21, %rd1, %rd18;
	ld.global.f32 	%f23, [%rd21];
	add.f32 	%f32, %f32, %f23;
	setp.eq.f32 	%p16, %f33, 0fBF800000;
	setp.lt.f32 	%p17, %f32, %f33;
	selp.f32 	%f25, %f32, %f33, %p17;
	selp.f32 	%f33, %f32, %f25, %p16;
$L__BB0_10:
	setp.ne.s32 	%p18, %r14, 1;
	@%p18 bra 	$L__BB0_12;
	mad.lo.s32 	%r28, %r7, %r12, %r8;
	cvta.to.global.u64 	%rd22, %rd7;
	mul.wide.s32 	%rd23, %r28, 4;
	add.s64 	%rd24, %rd22, %rd23;
	st.global.f32 	[%rd24], %f32;
$L__BB0_12:
	setp.lt.s32 	%p19, %r7, 1;
	setp.eq.s32 	%p20, %r4, %r2;
	setp.gt.s32 	%p21, %r20, 1;
	selp.b32 	%r29, 1, %r3, %p21;
	selp.b32 	%r30, %r29, %r3, %p20;
	add.s32 	%r10, %r30, %r1;
	setp.lt.s32 	%p22, %r10, 0;
	or.pred  	%p23, %p19, %p22;
	@%p23 bra 	$L__BB0_17;
	ld.param.u64 	%rd37, [_Z13DTW_Diag_StepPfS_S_S_S_iiiiiS_S_S__param_0];
	cvta.to.global.u64 	%rd25, %rd37;
	mul.wide.u32 	%rd26, %r10, 4;
	add.s64 	%rd27, %rd25, %rd26;
	ld.global.f32 	%f35, [%rd27];
	setp.leu.f32 	%p24, %f35, 0fBF800000;
	@%p24 bra 	$L__BB0_15;
	cvta.to.global.u64 	%rd28, %rd5;
	add.s64 	%rd30, %rd28, %rd26;
	ld.global.f32 	%f26, [%rd30];
	add.f32 	%f35, %f35, %f26;
	setp.eq.f32 	%p25, %f33, 0fBF800000;
	setp.lt.f32 	%p26, %f35, %f33;
	selp.f32 	%f28, %f35, %f33, %p26;
	selp.f32 	%f33, %f35, %f28, %p25;
$L__BB0_15:
	setp.ne.s32 	%p27, %r14, 1;
	@%p27 bra 	$L__BB0_17;
	mad.lo.s32 	%r31, %r7, %r12, %r8;
	cvta.to.global.u64 	%rd31, %rd8;
	mul.wide.s32 	%rd32, %r31, 4;
	add.s64 	%rd33, %rd31, %rd32;
	st.global.f32 	[%rd33], %f35;
$L__BB0_17:
	setp.eq.f32 	%p28, %f33, 0fBF800000;
	selp.f32 	%f37, 0f00000000, %f33, %p28;
$L__BB0_18:
	cvta.to.global.u64 	%rd34, %rd4;
	mul.wide.s32 	%rd35, %r1, 4;
	add.s64 	%rd36, %rd34, %rd35;
	st.global.f32 	[%rd36], %f37;
$L__BB0_19:
	ret;

}


// ===== COMPILED SASS (sm_100) =====

	.target	sm_100

	.elftype	@"ET_EXEC"


//--------------------- .note.nv.tkinfo           --------------------------
	.section	.note.nv.tkinfo,"",@"SHT_NOTE"
	.sectionflags	@"SHF_NOTE_NV_TKINFO"
	.tkinfo
        /*0018*/ 	.word	0x00000002
        /*0030*/ 	.string	""
        /*0030*/ 	.string	"ptxas"
        /*0030*/ 	.string	"Cuda compilation tools, release 13.0, V13.0.88"
        /*0030*/ 	.string	"Build cuda_13.0.r13.0/compiler.36424714_0"
        /*0030*/ 	.string	"-arch sm_100 -m 64 "



//--------------------- .note.nv.cuinfo           --------------------------
	.section	.note.nv.cuinfo,"",@"SHT_NOTE"
	.sectionflags	@"SHF_NOTE_NV_CUINFO"
        /*0018*/ 	.short	0x0002
        /*001a*/ 	.short	0x0064
        /*001c*/ 	.short	0x0082
	.zero		2


//--------------------- .nv.info                  --------------------------
	.section	.nv.info,"",@"SHT_CUDA_INFO"
	.align	4


	//----- nvinfo : EIATTR_REGCOUNT
	.align		4
        /*0000*/ 	.byte	0x04, 0x2f
        /*0002*/ 	.short	(.L_1 - .L_0)
	.align		4
.L_0:
        /*0004*/ 	.word	index@(_Z13DTW_Diag_StepPfS_S_S_S_iiiiiS_S_S_)
        /*0008*/ 	.word	0x00000012


	//----- nvinfo : EIATTR_FRAME_SIZE
	.align		4
.L_1:
        /*000c*/ 	.byte	0x04, 0x11
        /*000e*/ 	.short	(.L_3 - .L_2)
	.align		4
.L_2:
        /*0010*/ 	.word	index@(_Z13DTW_Diag_StepPfS_S_S_S_iiiiiS_S_S_)
        /*0014*/ 	.word	0x00000000


	//----- nvinfo : EIATTR_MIN_STACK_SIZE
	.align		4
.L_3:
        /*0018*/ 	.byte	0x04, 0x12
        /*001a*/ 	.short	(.L_5 - .L_4)
	.align		4
.L_4:
        /*001c*/ 	.word	index@(_Z13DTW_Diag_StepPfS_S_S_S_iiiiiS_S_S_)
        /*0020*/ 	.word	0x00000000
.L_5:


//--------------------- .nv.compat                --------------------------
	.section	.nv.compat,"",@"SHT_CUDA_COMPAT_INFO"
	.align	4
        /*0000*/ 	.byte	0x02, 0x09, 0x00, 0x00, 0x02, 0x02, 0x01, 0x00, 0x02, 0x05, 0x05, 0x00, 0x03, 0x07, 0x01, 0x01
        /*0010*/ 	.byte	0x02, 0x03, 0x00, 0x00, 0x02, 0x06, 0x01, 0x00, 0x04, 0x0b, 0x08, 0x00, 0x01, 0x00, 0x00, 0x00
        /*0020*/ 	.byte	0x00, 0x00, 0x00, 0x00


//--------------------- .nv.info._Z13DTW_Diag_StepPfS_S_S_S_iiiiiS_S_S_ --------------------------
	.section	.nv.info._Z13DTW_Diag_StepPfS_S_S_S_iiiiiS_S_S_,"",@"SHT_CUDA_INFO"
	.sectionflags	@""
	.align	4


	//----- nvinfo : EIATTR_CUDA_API_VERSION
	.align		4
        /*0000*/ 	.byte	0x04, 0x37
        /*0002*/ 	.short	(.L_7 - .L_6)
.L_6:
        /*0004*/ 	.word	0x00000082


	//----- nvinfo : EIATTR_KPARAM_INFO
	.align		4
.L_7:
        /*0008*/ 	.byte	0x04, 0x17
        /*000a*/ 	.short	(.L_9 - .L_8)
.L_8:
        /*000c*/ 	.word	0x00000000
        /*0010*/ 	.short	0x000c
        /*0012*/ 	.short	0x0050
        /*0014*/ 	.byte	0x00, 0xf5, 0x21, 0x00


	//----- nvinfo : EIATTR_KPARAM_INFO
	.align		4
.L_9:
        /*0018*/ 	.byte	0x04, 0x17
        /*001a*/ 	.short	(.L_11 - .L_10)
.L_10:
        /*001c*/ 	.word	0x00000000
        /*0020*/ 	.short	0x000b
        /*0022*/ 	.short	0x0048
        /*0024*/ 	.byte	0x00, 0xf5, 0x21, 0x00


	//----- nvinfo : EIATTR_KPARAM_INFO
	.align		4
.L_11:
        /*0028*/ 	.byte	0x04, 0x17
        /*002a*/ 	.short	(.L_13 - .L_12)
.L_12:
        /*002c*/ 	.word	0x00000000
        /*0030*/ 	.short	0x000a
        /*0032*/ 	.short	0x0040
        /*0034*/ 	.byte	0x00, 0xf5, 0x21, 0x00


	//----- nvinfo : EIATTR_KPARAM_INFO
	.align		4
.L_13:
        /*0038*/ 	.byte	0x04, 0x17
        /*003a*/ 	.short	(.L_15 - .L_14)
.L_14:
        /*003c*/ 	.word	0x00000000
        /*0040*/ 	.short	0x0009
        /*0042*/ 	.short	0x0038
        /*0044*/ 	.byte	0x00, 0xf0, 0x11, 0x00


	//----- nvinfo : EIATTR_KPARAM_INFO
	.align		4
.L_15:
        /*0048*/ 	.byte	0x04, 0x17
        /*004a*/ 	.short	(.L_17 - .L_16)
.L_16:
        /*004c*/ 	.word	0x00000000
        /*0050*/ 	.short	0x0008
        /*0052*/ 	.short	0x0034
        /*0054*/ 	.byte	0x00, 0xf0, 0x11, 0x00


	//----- nvinfo : EIATTR_KPARAM_INFO
	.align		4
.L_17:
        /*0058*/ 	.byte	0x04, 0x17
        /*005a*/ 	.short	(.L_19 - .L_18)
.L_18:
        /*005c*/ 	.word	0x00000000
        /*0060*/ 	.short	0x0007
        /*0062*/ 	.short	0x0030
        /*0064*/ 	.byte	0x00, 0xf0, 0x11, 0x00


	//----- nvinfo : EIATTR_KPARAM_INFO
	.align		4
.L_19:
        /*0068*/ 	.byte	0x04, 0x17
        /*006a*/ 	.short	(.L_21 - .L_20)
.L_20:
        /*006c*/ 	.word	0x00000000
        /*0070*/ 	.short	0x0006
        /*0072*/ 	.short	0x002c
        /*0074*/ 	.byte	0x00, 0xf0, 0x11, 0x00


	//----- nvinfo : EIATTR_KPARAM_INFO
	.align		4
.L_21:
        /*0078*/ 	.byte	0x04, 0x17
        /*007a*/ 	.short	(.L_23 - .L_22)
.L_22:
        /*007c*/ 	.word	0x00000000
        /*0080*/ 	.short	0x0005
        /*0082*/ 	.short	0x0028
        /*0084*/ 	.byte	0x00, 0xf0, 0x11, 0x00


	//----- nvinfo : EIATTR_KPARAM_INFO
	.align		4
.L_23:
        /*0088*/ 	.byte	0x04, 0x17
        /*008a*/ 	.short	(.L_25 - .L_24)
.L_24:
        /*008c*/ 	.word	0x00000000
        /*0090*/ 	.short	0x0004
        /*0092*/ 	.short	0x0020
        /*0094*/ 	.byte	0x00, 0xf5, 0x21, 0x00


	//----- nvinfo : EIATTR_KPARAM_INFO
	.align		4
.L_25:
        /*0098*/ 	.byte	0x04, 0x17
        /*009a*/ 	.short	(.L_27 - .L_26)
.L_26:
        /*009c*/ 	.word	0x00000000
        /*00a0*/ 	.short	0x0003
        /*00a2*/ 	.short	0x0018
        /*00a4*/ 	.byte	0x00, 0xf5, 0x21, 0x00


	//----- nvinfo : EIATTR_KPARAM_INFO
	.align		4
.L_27:
        /*00a8*/ 	.byte	0x04, 0x17
        /*00aa*/ 	.short	(.L_29 - .L_28)
.L_28:
        /*00ac*/ 	.word	0x00000000
        /*00b0*/ 	.short	0x0002
        /*00b2*/ 	.short	0x0010
        /*00b4*/ 	.byte	0x00, 0xf5, 0x21, 0x00


	//----- nvinfo : EIATTR_KPARAM_INFO
	.align		4
.L_29:
        /*00b8*/ 	.byte	0x04, 0x17
        /*00ba*/ 	.short	(.L_31 - .L_30)
.L_30:
        /*00bc*/ 	.word	0x00000000
        /*00c0*/ 	.short	0x0001
        /*00c2*/ 	.short	0x0008
        /*00c4*/ 	.byte	0x00, 0xf5, 0x21, 0x00


	//----- nvinfo : EIATTR_KPARAM_INFO
	.align		4
.L_31:
        /*00c8*/ 	.byte	0x04, 0x17
        /*00ca*/ 	.short	(.L_33 - .L_32)
.L_32:
        /*00cc*/ 	.word	0x00000000
        /*00d0*/ 	.short	0x0000
        /*00d2*/ 	.short	0x0000
        /*00d4*/ 	.byte	0x00, 0xf5, 0x21, 0x00


	//----- nvinfo : EIATTR_SPARSE_MMA_MASK
	.align		4
.L_33:
        /*00d8*/ 	.byte	0x03, 0x50
        /*00da*/ 	.short	0x0000


	//----- nvinfo : EIATTR_MAXREG_COUNT
	.align		4
        /*00dc*/ 	.byte	0x03, 0x1b
        /*00de*/ 	.short	0x00ff


	//----- nvinfo : EIATTR_MERCURY_ISA_VERSION
	.align		4
        /*00e0*/ 	.byte	0x03, 0x5f
        /*00e2*/ 	.short	0x0101


	//----- nvinfo : EIATTR_VRC_CTA_INIT_COUNT
	.align		4
        /*00e4*/ 	.byte	0x02, 0x4a
	.zero		1
	.zero		1


	//----- nvinfo : EIATTR_EXIT_INSTR_OFFSETS
	.align		4
        /*00e8*/ 	.byte	0x04, 0x1c
        /*00ea*/ 	.short	(.L_35 - .L_34)


	//   ....[0]....
.L_34:
        /*00ec*/ 	.word	0x00000070


	//   ....[1]....
        /*00f0*/ 	.word	0x000006c0


	//----- nvinfo : EIATTR_CRS_STACK_SIZE
	.align		4
.L_35:
        /*00f4*/ 	.byte	0x04, 0x1e
        /*00f6*/ 	.short	(.L_37 - .L_36)
.L_36:
        /*00f8*/ 	.word	0x00000000


	//----- nvinfo : EIATTR_CBANK_PARAM_SIZE
	.align		4
.L_37:
        /*00fc*/ 	.byte	0x03, 0x19
        /*00fe*/ 	.short	0x0058


	//----- nvinfo : EIATTR_PARAM_CBANK
	.align		4
        /*0100*/ 	.byte	0x04, 0x0a
        /*0102*/ 	.short	(.L_39 - .L_38)
	.align		4
.L_38:
        /*0104*/ 	.word	index@(.nv.constant0._Z13DTW_Diag_StepPfS_S_S_S_iiiiiS_S_S_)
        /*0108*/ 	.short	0x0380
        /*010a*/ 	.short	0x0058


	//----- nvinfo : EIATTR_SW_WAR
	.align		4
.L_39:
        /*010c*/ 	.byte	0x04, 0x36
        /*010e*/ 	.short	(.L_41 - .L_40)
.L_40:
        /*0110*/ 	.word	0x00000008
.L_41:


//--------------------- .nv.callgraph             --------------------------
	.section	.nv.callgraph,"",@"SHT_CUDA_CALLGRAPH"
	.align	4
	.sectionentsize	8
	.align		4
        /*0000*/ 	.word	0x00000000
	.align		4
        /*0004*/ 	.word	0xffffffff
	.align		4
        /*0008*/ 	.word	0x00000000
	.align		4
        /*000c*/ 	.word	0xfffffffe
	.align		4
        /*0010*/ 	.word	0x00000000
	.align		4
        /*0014*/ 	.word	0xfffffffd
	.align		4
        /*0018*/ 	.word	0x00000000
	.align		4
        /*001c*/ 	.word	0xfffffffc


//--------------------- .text._Z13DTW_Diag_StepPfS_S_S_S_iiiiiS_S_S_ --------------------------
	.section	.text._Z13DTW_Diag_StepPfS_S_S_S_iiiiiS_S_S_,"ax",@progbits
	.align	128
        .global         _Z13DTW_Diag_StepPfS_S_S_S_iiiiiS_S_S_
        .type           _Z13DTW_Diag_StepPfS_S_S_S_iiiiiS_S_S_,@function
        .size           _Z13DTW_Diag_StepPfS_S_S_S_iiiiiS_S_S_,(.L_x_9 - _Z13DTW_Diag_StepPfS_S_S_S_iiiiiS_S_S_)
        .other          _Z13DTW_Diag_StepPfS_S_S_S_iiiiiS_S_S_,@"STO_CUDA_ENTRY STV_DEFAULT"
_Z13DTW_Diag_StepPfS_S_S_S_iiiiiS_S_S_:
.text._Z13DTW_Diag_StepPfS_S_S_S_iiiiiS_S_S_:
[----:B------:R-:W-:Y:S01]  /*0000*/  LDC R1, c[0x0][0x37c] ;  /* 0x0000df00ff017b82 */ /* 0x000fe20000000800 */
[----:B------:R-:W0:Y:S07]  /*0010*/  S2R R0, SR_TID.X ;  /* 0x0000000000007919 */ /* 0x000e2e0000002100 */
[----:B------:R-:W0:Y:S01]  /*0020*/  S2UR UR4, SR_CTAID.X ;  /* 0x00000000000479c3 */ /* 0x000e220000002500 */
[----:B------:R-:W1:Y:S07]  /*0030*/  LDCU UR5, c[0x0][0x3b0] ;  /* 0x00007600ff0577ac */ /* 0x000e6e0008000800 */
[----:B------:R-:W0:Y:S02]  /*0040*/  LDC R3, c[0x0][0x360] ;  /* 0x0000d800ff037b82 */ /* 0x000e240000000800 */
[----:B0-----:R-:W-:-:S05]  /*0050*/  IMAD R0, R3, UR4, R0 ;  /* 0x0000000403007c24 */ /* 0x001fca000f8e0200 */
[----:B-1----:R-:W-:-:S13]  /*0060*/  ISETP.GE.AND P0, PT, R0, UR5, PT ;  /* 0x0000000500007c0c */ /* 0x002fda000bf06270 */
[----:B------:R-:W-:Y:S05]  /*0070*/  @P0 EXIT ;  /* 0x000000000000094d */ /* 0x000fea0003800000 */
[----:B------:R-:W0:Y:S01]  /*0080*/  LDC.64 R2, c[0x0][0x3a8] ;  /* 0x0000ea00ff027b82 */ /* 0x000e220000000a00 */
[----:B------:R-:W1:Y:S01]  /*0090*/  LDCU UR4, c[0x0][0x3b4] ;  /* 0x00007680ff0477ac */ /* 0x000e620008000800 */
[----:B------:R-:W-:Y:S01]  /*00a0*/  BSSY.RECONVERGENT B0, `(.L_x_0) ;  /* 0x000005e000007945 */ /* 0x000fe20003800200 */
[----:B------:R-:W-:Y:S02]  /*00b0*/  IMAD.MOV.U32 R15, RZ, RZ, -0x40800000 ;  /* 0xbf800000ff0f7424 */ /* 0x000fe400078e00ff */
[C---:B0-----:R-:W-:Y:S01]  /*00c0*/  VIADD R6, R2.reuse, 0xffffffff ;  /* 0xffffffff02067836 */ /* 0x041fe20000000000 */
[----:B-1----:R-:W-:Y:S01]  /*00d0*/  ISETP.LE.AND P1, PT, R2, UR4, PT ;  /* 0x0000000402007c0c */ /* 0x002fe2000bf23270 */
[C---:B------:R-:W-:Y:S01]  /*00e0*/  VIADD R13, R3.reuse, 0xffffffff ;  /* 0xffffffff030d7836 */ /* 0x040fe20000000000 */
[----:B------:R-:W-:Y:S02]  /*00f0*/  ISETP.LE.AND P2, PT, R3, UR4, PT ;  /* 0x0000000403007c0c */ /* 0x000fe4000bf43270 */
[----:B------:R-:W-:-:S02]  /*0100*/  IADD3 R4, PT, PT, -R6, UR4, RZ ;  /* 0x0000000406047c10 */ /* 0x000fc4000fffe1ff */
[C---:B------:R-:W-:Y:S02]  /*0110*/  IADD3 R5, PT, PT, -R13.reuse, UR4, RZ ;  /* 0x000000040d057c10 */ /* 0x040fe4000fffe1ff */
[----:B------:R-:W-:Y:S02]  /*0120*/  SEL R11, R4, RZ, P1 ;  /* 0x000000ff040b7207 */ /* 0x000fe40000800000 */
[----:B------:R-:W-:Y:S02]  /*0130*/  SEL R7, R6, UR4, P1 ;  /* 0x0000000406077c07 */ /* 0x000fe40008800000 */
[----:B------:R-:W-:Y:S01]  /*0140*/  SEL R9, R13, UR4, P2 ;  /* 0x000000040d097c07 */ /* 0x000fe20009000000 */
[----:B------:R-:W-:Y:S01]  /*0150*/  IMAD.IADD R4, R0, 0x1, R11 ;  /* 0x0000000100047824 */ /* 0x000fe200078e020b */
[----:B------:R-:W-:Y:S01]  /*0160*/  SEL R8, R5, RZ, P2 ;  /* 0x000000ff05087207 */ /* 0x000fe20001000000 */
[----:B------:R-:W-:Y:S01]  /*0170*/  IMAD.IADD R5, R7, 0x1, -R0 ;  /* 0x0000000107057824 */ /* 0x000fe200078e0a00 */
[----:B------:R-:W0:Y:S02]  /*0180*/  LDCU.64 UR4, c[0x0][0x358] ;  /* 0x00006b00ff0477ac */ /* 0x000e240008000a00 */
[----:B------:R-:W-:-:S02]  /*0190*/  ISETP.GT.AND P0, PT, R4, R9, PT ;  /* 0x000000090400720c */ /* 0x000fc40003f04270 */
[----:B------:R-:W-:Y:S02]  /*01a0*/  SEL R9, RZ, 0xffffffff, P1 ;  /* 0xffffffffff097807 */ /* 0x000fe40000800000 */
[----:B------:R-:W-:-:S13]  /*01b0*/  ISETP.LT.OR P0, PT, R5, R8, P0 ;  /* 0x000000080500720c */ /* 0x000fda0000701670 */
[----:B0-----:R-:W-:Y:S05]  /*01c0*/  @P0 BRA `(.L_x_1) ;  /* 0x00000004002c0947 */ /* 0x001fea0003800000 */
[----:B------:R-:W-:Y:S01]  /*01d0*/  ISETP.NE.AND P1, PT, R7, R6, PT ;  /* 0x000000060700720c */ /* 0x000fe20003f25270 */
[----:B------:R-:W-:Y:S01]  /*01e0*/  IMAD.IADD R7, R0, 0x1, R9 ;  /* 0x0000000100077824 */ /* 0x000fe200078e0209 */
[----:B------:R-:W-:Y:S01]  /*01f0*/  ISETP.GT.AND P0, PT, R11, 0x1, PT ;  /* 0x000000010b00780c */ /* 0x000fe20003f04270 */
[----:B------:R-:W-:Y:S01]  /*0200*/  IMAD.IADD R13, R13, 0x1, R2 ;  /* 0x000000010d0d7824 */ /* 0x000fe200078e0202 */
[----:B------:R-:W-:Y:S01]  /*0210*/  BSSY.RECONVERGENT B1, `(.L_x_2) ;  /* 0x000001a000017945 */ /* 0x000fe20003800200 */
[----:B------:R-:W-:-:S05]  /*0220*/  VIADD R2, R7, 0x1 ;  /* 0x0000000107027836 */ /* 0x000fca0000000000 */
[----:B------:R-:W-:Y:S01]  /*0230*/  ISETP.GE.AND P2, PT, R2, R13, PT ;  /* 0x0000000d0200720c */ /* 0x000fe20003f46270 */
[----:B------:R-:W-:Y:S02]  /*0240*/  IMAD.MOV.U32 R2, RZ, RZ, -0x40800000 ;  /* 0xbf800000ff027424 */ /* 0x000fe400078e00ff */
[----:B------:R-:W-:Y:S02]  /*0250*/  @!P1 SEL R9, R9, 0x1, !P0 ;  /* 0x0000000109099807 */ /* 0x000fe40004000000 */
[----:B------:R-:W-:Y:S02]  /*0260*/  ISETP.LT.OR P2, PT, R5, 0x1, P2 ;  /* 0x000000010500780c */ /* 0x000fe40001741670 */
[----:B------:R-:W-:Y:S01]  /*0270*/  ISETP.GE.AND P0, PT, R4, 0x1, PT ;  /* 0x000000010400780c */ /* 0x000fe20003f06270 */
[----:B------:R-:W-:-:S03]  /*0280*/  IMAD.IADD R6, R0, 0x1, R9 ;  /* 0x0000000100067824 */ /* 0x000fc600078e0209 */
[----:B------:R-:W-:Y:S02]  /*0290*/  ISETP.LT.OR P0, PT, R7, RZ, !P0 ;  /* 0x000000ff0700720c */ /* 0x000fe40004701670 */
[----:B------:R-:W-:-:S04]  /*02a0*/  ISETP.GE.AND P1, PT, R6, RZ, PT ;  /* 0x000000ff0600720c */ /* 0x000fc80003f26270 */
[----:B------:R-:W-:Y:S01]  /*02b0*/  ISETP.LT.OR P1, PT, R5, 0x1, !P1 ;  /* 0x000000010500780c */ /* 0x000fe20004f21670 */
[----:B------:R-:W-:-:S12]  /*02c0*/  @P2 BRA `(.L_x_3) ;  /* 0x0000000000382947 */ /* 0x000fd80003800000 */
[----:B------:R-:W0:Y:S08]  /*02d0*/  LDC.64 R8, c[0x0][0x388] ;  /* 0x0000e200ff087b82 */ /* 0x000e300000000a00 */
[----:B------:R-:W1:Y:S01]  /*02e0*/  LDC R12, c[0x0][0x3b8] ;  /* 0x0000ee00ff0c7b82 */ /* 0x000e620000000800 */
[----:B0-----:R-:W-:-:S06]  /*02f0*/  IMAD.WIDE R8, R7, 0x4, R8 ;  /* 0x0000000407087825 */ /* 0x001fcc00078e0208 */
[----:B------:R-:W2:Y:S01]  /*0300*/  LDG.E R9, desc[UR4][R8.64+0x4] ;  /* 0x0000040408097981 */ /* 0x000ea2000c1e1900 */
[----:B-1----:R-:W-:-:S13]  /*0310*/  ISETP.NE.AND P3, PT, R12, 0x1, PT ;  /* 0x000000010c00780c */ /* 0x002fda0003f65270 */
[----:B------:R-:W0:Y:S01]  /*0320*/  @!P3 LDC.64 R12, c[0x0][0x3c0] ;  /* 0x0000f000ff0cbb82 */ /* 0x000e220000000a00 */
[----:B--2---:R-:W-:-:S13]  /*0330*/  FSETP.GT.AND P2, PT, R9, -1, PT ;  /* 0xbf8000000900780b */ /* 0x004fda0003f44000 */
[----:B------:R-:W1:Y:S02]  /*0340*/  @P2 LDC.64 R10, c[0x0][0x3a0] ;  /* 0x0000e800ff0a2b82 */ /* 0x000e640000000a00 */
[----:B-1----:R-:W-:-:S06]  /*0350*/  @P2 IMAD.WIDE R10, R7, 0x4, R10 ;  /* 0x00000004070a2825 */ /* 0x002fcc00078e020a */
[----:B------:R-:W2:Y:S01]  /*0360*/  @P2 LDG.E R10, desc[UR4][R10.64+0x4] ;  /* 0x000004040a0a2981 */ /* 0x000ea2000c1e1900 */
[----:B------:R-:W-:-:S04]  /*0370*/  @!P3 IMAD R15, R5, R3, R4 ;  /* 0x00000003050fb224 */ /* 0x000fc800078e0204 */
[----:B0-----:R-:W-:-:S05]  /*0380*/  @!P3 IMAD.WIDE R12, R15, 0x4, R12 ;  /* 0x000000040f0cb825 */ /* 0x001fca00078e020c */
[----:B------:R0:W-:Y:S02]  /*0390*/  @!P3 STG.E desc[UR4][R12.64], R9 ;  /* 0x000000090c00b986 */ /* 0x0001e4000c101904 */
[----:B0-2---:R-:W-:-:S07]  /*03a0*/  @P2 FADD R2, R9, R10 ;  /* 0x0000000a09022221 */ /* 0x005fce0000000000 */
.L_x_3:
[----:B------:R-:W-:Y:S05]  /*03b0*/  BSYNC.RECONVERGENT B1 ;  /* 0x0000000000017941 */ /* 0x000fea0003800200 */
.L_x_2:
[----:B------:R-:W-:Y:S04]  /*03c0*/  BSSY.RECONVERGENT B1, `(.L_x_4) ;  /* 0x0000014000017945 */ /* 0x000fe80003800200 */
[----:B------:R-:W-:Y:S05]  /*03d0*/  @P0 BRA `(.L_x_5) ;  /* 0x0000000000480947 */ /* 0x000fea0003800000 */
[----:B------:R-:W0:Y:S02]  /*03e0*/  LDC.64 R8, c[0x0][0x388] ;  /* 0x0000e200ff087b82 */ /* 0x000e240000000a00 */
[----:B0-----:R-:W-:-:S05]  /*03f0*/  IMAD.WIDE.U32 R8, R7, 0x4, R8 ;  /* 0x0000000407087825 */ /* 0x001fca00078e0008 */
[----:B------:R-:W2:Y:S02]  /*0400*/  LDG.E R15, desc[UR4][R8.64] ;  /* 0x00000004080f7981 */ /* 0x000ea4000c1e1900 */
[----:B--2---:R-:W-:-:S13]  /*0410*/  FSETP.GT.AND P0, PT, R15, -1, PT ;  /* 0xbf8000000f00780b */ /* 0x004fda0003f04000 */
[----:B------:R-:W0:Y:S02]  /*0420*/  @P0 LDC.64 R10, c[0x0][0x3a0] ;  /* 0x0000e800ff0a0b82 */ /* 0x000e240000000a00 */
[----:B0-----:R-:W-:-:S06]  /*0430*/  @P0 IMAD.WIDE.U32 R10, R7, 0x4, R10 ;  /* 0x00000004070a0825 */ /* 0x001fcc00078e000a */
[----:B------:R-:W0:Y:S01]  /*0440*/  LDC R7, c[0x0][0x3b8] ;  /* 0x0000ee00ff077b82 */ /* 0x000e220000000800 */
[----:B------:R-:W2:Y:S01]  /*0450*/  @P0 LDG.E R10, desc[UR4][R10.64] ;  /* 0x000000040a0a0981 */ /* 0x000ea2000c1e1900 */
[----:B0-----:R-:W-:-:S13]  /*0460*/  ISETP.NE.AND P2, PT, R7, 0x1, PT ;  /* 0x000000010700780c */ /* 0x001fda0003f45270 */
[----:B------:R-:W0:Y:S01]  /*0470*/  @!P2 LDC.64 R12, c[0x0][0x3c8] ;  /* 0x0000f200ff0cab82 */ /* 0x000e220000000a00 */
[----:B------:R-:W-:-:S04]  /*0480*/  @!P2 IMAD R7, R5, R3, R4 ;  /* 0x000000030507a224 */ /* 0x000fc800078e0204 */
[----:B0-----:R-:W-:-:S04]  /*0490*/  @!P2 IMAD.WIDE R12, R7, 0x4, R12 ;  /* 0x00000004070ca825 */ /* 0x001fc800078e020c */
[----:B--2---:R-:W-:-:S05]  /*04a0*/  @P0 FADD R15, R15, R10 ;  /* 0x0000000a0f0f0221 */ /* 0x004fca0000000000 */
[CC--:B------:R-:W-:Y:S01]  /*04b0*/  @P0 FSETP.GEU.AND P3, PT, R15.reuse, R2.reuse, PT ;  /* 0x000000020f00020b */ /* 0x0c0fe20003f6e000 */
[----:B------:R0:W-:Y:S01]  /*04c0*/  @!P2 STG.E desc[UR4][R12.64], R15 ;  /* 0x0000000f0c00a986 */ /* 0x0001e2000c101904 */
[----:B------:R-:W-:Y:S02]  /*04d0*/  @P0 FSETP.NEU.AND P2, PT, R2, -1, PT ;  /* 0xbf8000000200080b */ /* 0x000fe40003f4d000 */
[----:B------:R-:W-:-:S04]  /*04e0*/  @P0 FSEL R8, R15, R2, !P3 ;  /* 0x000000020f080208 */ /* 0x000fc80005800000 */
[----:B------:R-:W-:-:S07]  /*04f0*/  @P0 FSEL R2, R15, R8, !P2 ;  /* 0x000000080f020208 */ /* 0x000fce0005000000 */
.L_x_5:
[----:B------:R-:W-:Y:S05]  /*0500*/  BSYNC.RECONVERGENT B1 ;  /* 0x0000000000017941 */ /* 0x000fea0003800200 */
.L_x_4:
[----:B------:R-:W-:Y:S04]  /*0510*/  BSSY.RECONVERGENT B1, `(.L_x_6) ;  /* 0x0000014000017945 */ /* 0x000fe80003800200 */
[----:B------:R-:W-:Y:S05]  /*0520*/  @P1 BRA `(.L_x_7) ;  /* 0x0000000000481947 */ /* 0x000fea0003800000 */
[----:B------:R-:W1:Y:S02]  /*0530*/  LDC.64 R8, c[0x0][0x380] ;  /* 0x0000e000ff087b82 */ /* 0x000e640000000a00 */
[----:B-1----:R-:W-:-:S05]  /*0540*/  IMAD.WIDE.U32 R8, R6, 0x4, R8 ;  /* 0x0000000406087825 */ /* 0x002fca00078e0008 */
[----:B0-----:R-:W2:Y:S02]  /*0550*/  LDG.E R13, desc[UR4][R8.64] ;  /* 0x00000004080d7981 */ /* 0x001ea4000c1e1900 */
[----:B--2---:R-:W-:-:S13]  /*0560*/  FSETP.GT.AND P0, PT, R13, -1, PT ;  /* 0xbf8000000d00780b */ /* 0x004fda0003f04000 */
[----:B------:R-:W0:Y:S02]  /*0570*/  @P0 LDC.64 R10, c[0x0][0x398] ;  /* 0x0000e600ff0a0b82 */ /* 0x000e240000000a00 */
[----:B0-----:R-:W-:-:S06]  /*0580*/  @P0 IMAD.WIDE.U32 R6, R6, 0x4, R10 ;  /* 0x0000000406060825 */ /* 0x001fcc00078e000a */
[----:B------:R-:W0:Y:S01]  /*0590*/  LDC R10, c[0x0][0x3b8] ;  /* 0x0000ee00ff0a7b82 */ /* 0x000e220000000800 */
[----:B------:R-:W2:Y:S01]  /*05a0*/  @P0 LDG.E R6, desc[UR4][R6.64] ;  /* 0x0000000406060981 */ /* 0x000ea2000c1e1900 */
[----:B------:R-:W-:Y:S02]  /*05b0*/  @P0 FSETP.NEU.AND P2, PT, R2, -1, PT ;  /* 0xbf8000000200080b */ /* 0x000fe40003f4d000 */
[----:B0-----:R-:W-:-:S13]  /*05c0*/  ISETP.NE.AND P1, PT, R10, 0x1, PT ;  /* 0x000000010a00780c */ /* 0x001fda0003f25270 */
[----:B------:R-:W0:Y:S01]  /*05d0*/  @!P1 LDC.64 R10, c[0x0][0x3d0] ;  /* 0x0000f400ff0a9b82 */ /* 0x000e220000000a00 */
[----:B------:R-:W-:-:S04]  /*05e0*/  @!P1 IMAD R5, R5, R3, R4 ;  /* 0x0000000305059224 */ /* 0x000fc800078e0204 */
[----:B0-----:R-:W-:-:S04]  /*05f0*/  @!P1 IMAD.WIDE R4, R5, 0x4, R10 ;  /* 0x0000000405049825 */ /* 0x001fc800078e020a */
[----:B--2---:R-:W-:-:S05]  /*0600*/  @P0 FADD R13, R13, R6 ;  /* 0x000000060d0d0221 */ /* 0x004fca0000000000 */
[----:B------:R1:W-:Y:S01]  /*0610*/  @!P1 STG.E desc[UR4][R4.64], R13 ;  /* 0x0000000d04009986 */ /* 0x0003e2000c101904 */
[----:B------:R-:W-:-:S04]  /*0620*/  @P0 FSETP.GEU.AND P1, PT, R13, R2, PT ;  /* 0x000000020d00020b */ /* 0x000fc80003f2e000 */
[----:B------:R-:W-:-:S04]  /*0630*/  @P0 FSEL R8, R13, R2, !P1 ;  /* 0x000000020d080208 */ /* 0x000fc80004800000 */
[----:B------:R-:W-:-:S07]  /*0640*/  @P0 FSEL R2, R13, R8, !P2 ;  /* 0x000000080d020208 */ /* 0x000fce0005000000 */
.L_x_7:
[----:B------:R-:W-:Y:S05]  /*0650*/  BSYNC.RECONVERGENT B1 ;  /* 0x0000000000017941 */ /* 0x000fea0003800200 */
.L_x_6:
[----:B------:R-:W-:-:S04]  /*0660*/  FSETP.NEU.AND P0, PT, R2, -1, PT ;  /* 0xbf8000000200780b */ /* 0x000fc80003f0d000 */
[----:B0-----:R-:W-:-:S09]  /*0670*/  FSEL R15, R2, RZ, P0 ;  /* 0x000000ff020f7208 */ /* 0x001fd20000000000 */
.L_x_1:
[----:B------:R-:W-:Y:S05]  /*0680*/  BSYNC.RECONVERGENT B0 ;  /* 0x0000000000007941 */ /* 0x000fea0003800200 */
.L_x_0:
[----:B------:R-:W0:Y:S02]  /*0690*/  LDC.64 R2, c[0x0][0x390] ;  /* 0x0000e400ff027b82 */ /* 0x000e240000000a00 */
[----:B0-----:R-:W-:-:S05]  /*06a0*/  IMAD.WIDE R2, R0, 0x4, R2 ;  /* 0x0000000400027825 */ /* 0x001fca00078e0202 */
[----:B------:R-:W-:Y:S01]  /*06b0*/  STG.E desc[UR4][R2.64], R15 ;  /* 0x0000000f02007986 */ /* 0x000fe2000c101904 */
[----:B------:R-:W-:Y:S05]  /*06c0*/  EXIT ;  /* 0x000000000000794d */ /* 0x000fea0003800000 */
.L_x_8:
[----:B------:R-:W-:-:S00]  /*06d0*/  BRA `(.L_x_8) ;  /* 0xfffffffc00fc7947 */ /* 0x000fc0000383ffff */
[----:B------:R-:W-:-:S00]  /*06e0*/  NOP ;  /* 0x0000000000007918 */ /* 0x000fc00000000000 */
        /* <DEDUP_REMOVED lines=9> */
.L_x_9:


//--------------------- .nv.shared.reserved.0     --------------------------
	.section	.nv.shared.reserved.0,"aw",@nobits
	.weak		__nv_reservedSMEM_offset_0_alias
	.size		__nv_reservedSMEM_offset_0_alias, 0, 64
	.other		__nv_reservedSMEM_offset_0_alias,@"STO_CUDA_RESERVED_SHARED STV_DEFAULT"
__nv_reservedSMEM_offset_0_alias:
	.zero		0
	.zero		64


//--------------------- .nv.constant0._Z13DTW_Diag_StepPfS_S_S_S_iiiiiS_S_S_ --------------------------
	.section	.nv.constant0._Z13DTW_Diag_StepPfS_S_S_S_iiiiiS_S_S_,"a",@progbits
	.sectionflags	@""
	.align	4
.nv.constant0._Z13DTW_Diag_StepPfS_S_S_S_iiiiiS_S_S_:
	.zero		984


//--------------------- SYMBOLS --------------------------

	.type		.nv.reservedSmem.offset0,@object
	.size		.nv.reservedSmem.offset0,0x4
